	.headerflags	@"EF_CUDA_TEXMODE_UNIFIED EF_CUDA_64BIT_ADDRESS EF_CUDA_ACCELERATORS EF_CUDA_SM90 EF_CUDA_VIRTUAL_SM(EF_CUDA_SM90)"
	.elftype	@"ET_EXEC"


//--------------------- .nv.info                  --------------------------
	.section	.nv.info,"",@"SHT_CUDA_INFO"
	.align	4


	//----- nvinfo : EIATTR_REGCOUNT
	.align		4
        /*0000*/ 	.byte	0x04, 0x2f
        /*0002*/ 	.short	(.L_3 - .L_2)
	.align		4
.L_2:
        /*0004*/ 	.word	index@(triton_poi_fused__native_batch_norm_legit_no_training_convolution_hardtanh_14)
        /*0008*/ 	.word	0x00000018


	//----- nvinfo : EIATTR_MIN_STACK_SIZE
	.align		4
.L_3:
        /*000c*/ 	.byte	0x04, 0x12
        /*000e*/ 	.short	(.L_5 - .L_4)
	.align		4
.L_4:
        /*0010*/ 	.word	index@(triton_poi_fused__native_batch_norm_legit_no_training_convolution_hardtanh_14)
        /*0014*/ 	.word	0x00000000


	//----- nvinfo : EIATTR_FRAME_SIZE
	.align		4
.L_5:
        /*0018*/ 	.byte	0x04, 0x11
        /*001a*/ 	.short	(.L_7 - .L_6)
	.align		4
.L_6:
        /*001c*/ 	.word	index@(triton_poi_fused__native_batch_norm_legit_no_training_convolution_hardtanh_14)
        /*0020*/ 	.word	0x00000000


	//----- nvinfo : EIATTR_MIN_STACK_SIZE
	.align		4
.L_7:
        /*0024*/ 	.byte	0x04, 0x12
        /*0026*/ 	.short	(.L_9 - .L_8)
	.align		4
.L_8:
        /*0028*/ 	.word	index@(triton_poi_fused__native_batch_norm_legit_no_training_convolution_hardtanh_14)
        /*002c*/ 	.word	0x00000000
.L_9:


//--------------------- .nv.info.triton_poi_fused__native_batch_norm_legit_no_training_convolution_hardtanh_14 --------------------------
	.section	.nv.info.triton_poi_fused__native_batch_norm_legit_no_training_convolution_hardtanh_14,"",@"SHT_CUDA_INFO"
	.sectionflags	@""
	.align	4


	//----- nvinfo : EIATTR_CUDA_API_VERSION
	.align		4
        /*0000*/ 	.byte	0x04, 0x37
        /*0002*/ 	.short	(.L_11 - .L_10)
.L_10:
        /*0004*/ 	.word	0x0000007c


	//----- nvinfo : EIATTR_KPARAM_INFO
	.align		4
.L_11:
        /*0008*/ 	.byte	0x04, 0x17
        /*000a*/ 	.short	(.L_13 - .L_12)
.L_12:
        /*000c*/ 	.word	0x00000000
        /*0010*/ 	.short	0x0007
        /*0012*/ 	.short	0x0038
        /*0014*/ 	.byte	0x00, 0xf0, 0x11, 0x00


	//----- nvinfo : EIATTR_KPARAM_INFO
	.align		4
.L_13:
        /*0018*/ 	.byte	0x04, 0x17
        /*001a*/ 	.short	(.L_15 - .L_14)
.L_14:
        /*001c*/ 	.word	0x00000000
        /*0020*/ 	.short	0x0006
        /*0022*/ 	.short	0x0030
        /*0024*/ 	.byte	0x00, 0xf4, 0x21, 0x00


	//----- nvinfo : EIATTR_KPARAM_INFO
	.align		4
.L_15:
        /*0028*/ 	.byte	0x04, 0x17
        /*002a*/ 	.short	(.L_17 - .L_16)
.L_16:
        /*002c*/ 	.word	0x00000000
        /*0030*/ 	.short	0x0005
        /*0032*/ 	.short	0x0028
        /*0034*/ 	.byte	0x00, 0xf4, 0x21, 0x00


	//----- nvinfo : EIATTR_KPARAM_INFO
	.align		4
.L_17:
        /*0038*/ 	.byte	0x04, 0x17
        /*003a*/ 	.short	(.L_19 - .L_18)
.L_18:
        /*003c*/ 	.word	0x00000000
        /*0040*/ 	.short	0x0004
        /*0042*/ 	.short	0x0020
        /*0044*/ 	.byte	0x00, 0xf4, 0x21, 0x00


	//----- nvinfo : EIATTR_KPARAM_INFO
	.align		4
.L_19:
        /*0048*/ 	.byte	0x04, 0x17
        /*004a*/ 	.short	(.L_21 - .L_20)
.L_20:
        /*004c*/ 	.word	0x00000000
        /*0050*/ 	.short	0x0003
        /*0052*/ 	.short	0x0018
        /*0054*/ 	.byte	0x00, 0xf4, 0x21, 0x00


	//----- nvinfo : EIATTR_KPARAM_INFO
	.align		4
.L_21:
        /*0058*/ 	.byte	0x04, 0x17
        /*005a*/ 	.short	(.L_23 - .L_22)
.L_22:
        /*005c*/ 	.word	0x00000000
        /*0060*/ 	.short	0x0002
        /*0062*/ 	.short	0x0010
        /*0064*/ 	.byte	0x00, 0xf4, 0x21, 0x00


	//----- nvinfo : EIATTR_KPARAM_INFO
	.align		4
.L_23:
        /*0068*/ 	.byte	0x04, 0x17
        /*006a*/ 	.short	(.L_25 - .L_24)
.L_24:
        /*006c*/ 	.word	0x00000000
        /*0070*/ 	.short	0x0001
        /*0072*/ 	.short	0x0008
        /*0074*/ 	.byte	0x00, 0xf4, 0x21, 0x00


	//----- nvinfo : EIATTR_KPARAM_INFO
	.align		4
.L_25:
        /*0078*/ 	.byte	0x04, 0x17
        /*007a*/ 	.short	(.L_27 - .L_26)
.L_26:
        /*007c*/ 	.word	0x00000000
        /*0080*/ 	.short	0x0000
        /*0082*/ 	.short	0x0000
        /*0084*/ 	.byte	0x00, 0xf4, 0x21, 0x00


	//----- nvinfo : EIATTR_SPARSE_MMA_MASK
	.align		4
.L_27:
        /*0088*/ 	.byte	0x03, 0x50
        /*008a*/ 	.short	0x0000


	//----- nvinfo : EIATTR_MAXREG_COUNT
	.align		4
        /*008c*/ 	.byte	0x03, 0x1b
        /*008e*/ 	.short	0x00ff


	//----- nvinfo : EIATTR_EXIT_INSTR_OFFSETS
	.align		4
        /*0090*/ 	.byte	0x04, 0x1c
        /*0092*/ 	.short	(.L_29 - .L_28)


	//   ....[0]....
.L_28:
        /*0094*/ 	.word	0x00000540


	//----- nvinfo : EIATTR_REQNTID
	.align		4
.L_29:
        /*0098*/ 	.byte	0x04, 0x10
        /*009a*/ 	.short	(.L_31 - .L_30)
.L_30:
        /*009c*/ 	.word	0x00000080
        /*00a0*/ 	.word	0x00000001
        /*00a4*/ 	.word	0x00000001


	//----- nvinfo : EIATTR_CBANK_PARAM_SIZE
	.align		4
.L_31:
        /*00a8*/ 	.byte	0x03, 0x19
        /*00aa*/ 	.short	0x003c


	//----- nvinfo : EIATTR_PARAM_CBANK
	.align		4
        /*00ac*/ 	.byte	0x04, 0x0a
        /*00ae*/ 	.short	(.L_33 - .L_32)
	.align		4
.L_32:
        /*00b0*/ 	.word	index@(.nv.constant0.triton_poi_fused__native_batch_norm_legit_no_training_convolution_hardtanh_14)
        /*00b4*/ 	.short	0x0210
        /*00b6*/ 	.short	0x003c


	//----- nvinfo : EIATTR_SW_WAR
	.align		4
.L_33:
        /*00b8*/ 	.byte	0x04, 0x36
        /*00ba*/ 	.short	(.L_35 - .L_34)
.L_34:
        /*00bc*/ 	.word	0x00000008
.L_35:


//--------------------- .nv.callgraph             --------------------------
	.section	.nv.callgraph,"",@"SHT_CUDA_CALLGRAPH"
	.align	4
	.sectionentsize	8
	.align		4
        /*0000*/ 	.word	0x00000000
	.align		4
        /*0004*/ 	.word	0xffffffff
	.align		4
        /*0008*/ 	.word	0x00000000
	.align		4
        /*000c*/ 	.word	0xfffffffe
	.align		4
        /*0010*/ 	.word	0x00000000
	.align		4
        /*0014*/ 	.word	0xfffffffd
	.align		4
        /*0018*/ 	.word	0x00000000
	.align		4
        /*001c*/ 	.word	0xfffffffc


//--------------------- .nv.constant4             --------------------------
	.section	.nv.constant4,"a",@progbits
	.align	8
	.align		8
.nv.constant4:
        /*0000*/ 	.dword	_$_str
	.align		8
        /*0008*/ 	.dword	_$_str_$_2


//--------------------- .text.triton_poi_fused__native_batch_norm_legit_no_training_convolution_hardtanh_14 --------------------------
	.section	.text.triton_poi_fused__native_batch_norm_legit_no_training_convolution_hardtanh_14,"ax",@progbits
	.align	128
        .global         triton_poi_fused__native_batch_norm_legit_no_training_convolution_hardtanh_14
        .type           triton_poi_fused__native_batch_norm_legit_no_training_convolution_hardtanh_14,@function
        .size           triton_poi_fused__native_batch_norm_legit_no_training_convolution_hardtanh_14,(.L_x_1 - triton_poi_fused__native_batch_norm_legit_no_training_convolution_hardtanh_14)
        .other          triton_poi_fused__native_batch_norm_legit_no_training_convolution_hardtanh_14,@"STO_CUDA_ENTRY STV_DEFAULT"
triton_poi_fused__native_batch_norm_legit_no_training_convolution_hardtanh_14:
.text.triton_poi_fused__native_batch_norm_legit_no_training_convolution_hardtanh_14:
[----:B------:R-:W-:Y:S01]  /*0000*/  LDC R1, c[0x0][0x28] ;  /* 0x00000a00ff017b82 */ /* 0x000fe20000000800 */
[----:B------:R-:W1:Y:S07]  /*0010*/  S2R R0, SR_TID.X ;  /* 0x0000000000007919 */ /* 0x000e6e0000002100 */
[----:B------:R-:W2:Y:S01]  /*0020*/  LDC.64 R20, c[0x0][0x228] ;  /* 0x00008a00ff147b82 */ /* 0x000ea20000000a00 */
[----:B------:R-:W-:Y:S01]  /*0030*/  ULDC.64 UR4, c[0x0][0x208] ;  /* 0x0000820000047ab9 */ /* 0x000fe20000000a00 */
[----:B------:R-:W3:Y:S06]  /*0040*/  S2R R5, SR_CTAID.X ;  /* 0x0000000000057919 */ /* 0x000eec0000002500 */
[----:B------:R-:W4:Y:S08]  /*0050*/  LDC.64 R16, c[0x0][0x218] ;  /* 0x00008600ff107b82 */ /* 0x000f300000000a00 */
[----:B------:R-:W5:Y:S08]  /*0060*/  LDC.64 R18, c[0x0][0x220] ;  /* 0x00008800ff127b82 */ /* 0x000f700000000a00 */
[----:B------:R-:W4:Y:S01]  /*0070*/  LDC.64 R12, c[0x0][0x230] ;  /* 0x00008c00ff0c7b82 */ /* 0x000f220000000a00 */
[----:B-1----:R-:W-:-:S07]  /*0080*/  IMAD.SHL.U32 R0, R0, 0x4, RZ ;  /* 0x0000000400007824 */ /* 0x002fce00078e00ff */
[----:B------:R-:W1:Y:S01]  /*0090*/  LDC.64 R8, c[0x0][0x238] ;  /* 0x00008e00ff087b82 */ /* 0x000e620000000a00 */
[----:B---3--:R-:W-:Y:S02]  /*00a0*/  SHF.R.S32.HI R3, RZ, 0x16, R5 ;  /* 0x00000016ff037819 */ /* 0x008fe40000011405 */
[----:B------:R-:W-:Y:S02]  /*00b0*/  LOP3.LUT R0, R0, 0x1fc, RZ, 0xc0, !PT ;  /* 0x000001fc00007812 */ /* 0x000fe400078ec0ff */
[----:B------:R-:W-:-:S03]  /*00c0*/  SGXT R3, R3, 0x1 ;  /* 0x000000010303781a */ /* 0x000fc60000000200 */
[----:B------:R-:W-:-:S05]  /*00d0*/  IMAD R0, R5, 0x200, R0 ;  /* 0x0000020005007824 */ /* 0x000fca00078e0200 */
[----:B------:R-:W-:-:S04]  /*00e0*/  LEA.HI R3, R3, R0, RZ, 0x6 ;  /* 0x0000000003037211 */ /* 0x000fc800078f30ff */
[--C-:B------:R-:W-:Y:S02]  /*00f0*/  SHF.R.S32.HI R11, RZ, 0x6, R3.reuse ;  /* 0x00000006ff0b7819 */ /* 0x100fe40000011403 */
[----:B------:R-:W-:-:S04]  /*0100*/  SHF.R.S32.HI R2, RZ, 0x1f, R3 ;  /* 0x0000001fff027819 */ /* 0x000fc80000011403 */
[----:B------:R-:W-:-:S04]  /*0110*/  LEA.HI R2, R2, R11, RZ, 0x8 ;  /* 0x0000000b02027211 */ /* 0x000fc800078f40ff */
[----:B------:R-:W-:-:S04]  /*0120*/  LOP3.LUT R2, R2, 0xffffff00, RZ, 0xc0, !PT ;  /* 0xffffff0002027812 */ /* 0x000fc800078ec0ff */
[----:B------:R-:W-:Y:S02]  /*0130*/  IADD3 R11, R11, -R2, RZ ;  /* 0x800000020b0b7210 */ /* 0x000fe40007ffe0ff */
[----:B------:R-:W3:Y:S03]  /*0140*/  LDC.64 R2, c[0x0][0x210] ;  /* 0x00008400ff027b82 */ /* 0x000ee60000000a00 */
[----:B--2---:R-:W-:-:S05]  /*0150*/  IMAD.WIDE R20, R11, 0x4, R20 ;  /* 0x000000040b147825 */ /* 0x004fca00078e0214 */
[----:B------:R1:W2:Y:S01]  /*0160*/  LDG.E.EL R10, desc[UR4][R20.64] ;  /* 0x00000004140a7981 */ /* 0x0002a2000c2e1900 */
[----:B----4-:R-:W-:-:S04]  /*0170*/  IMAD.WIDE R16, R11, 0x4, R16 ;  /* 0x000000040b107825 */ /* 0x010fc800078e0210 */
[----:B-----5:R-:W-:Y:S01]  /*0180*/  IMAD.WIDE R18, R11, 0x4, R18 ;  /* 0x000000040b127825 */ /* 0x020fe200078e0212 */
[----:B------:R4:W5:Y:S04]  /*0190*/  LDG.E.EL R14, desc[UR4][R16.64] ;  /* 0x00000004100e7981 */ /* 0x000968000c2e1900 */
[----:B------:R-:W5:Y:S01]  /*01a0*/  LDG.E.EL R15, desc[UR4][R18.64] ;  /* 0x00000004120f7981 */ /* 0x000f62000c2e1900 */
[----:B---3--:R-:W-:-:S05]  /*01b0*/  IMAD.WIDE R2, R0, 0x4, R2 ;  /* 0x0000000400027825 */ /* 0x008fca00078e0202 */
[----:B------:R-:W5:Y:S01]  /*01c0*/  LDG.E.128 R4, desc[UR4][R2.64] ;  /* 0x0000000402047981 */ /* 0x000f62000c1e1d00 */
[----:B0-----:R-:W-:-:S04]  /*01d0*/  IMAD.WIDE R12, R11, 0x4, R12 ;  /* 0x000000040b0c7825 */ /* 0x001fc800078e020c */
[----:B-1----:R-:W-:Y:S02]  /*01e0*/  IMAD.WIDE R20, R11, 0x4, R8 ;  /* 0x000000040b147825 */ /* 0x002fe400078e0208 */
[----:B------:R0:W3:Y:S04]  /*01f0*/  LDG.E.EL R8, desc[UR4][R12.64] ;  /* 0x000000040c087981 */ /* 0x0000e8000c2e1900 */
[----:B------:R-:W3:Y:S01]  /*0200*/  LDG.E.EL R9, desc[UR4][R20.64] ;  /* 0x0000000414097981 */ /* 0x000ee2000c2e1900 */
[----:B----4-:R-:W-:Y:S02]  /*0210*/  IMAD.MOV.U32 R16, RZ, RZ, 0x3e800000 ;  /* 0x3e800000ff107424 */ /* 0x010fe400078e00ff */
[----:B--2---:R-:W-:-:S04]  /*0220*/  FADD R10, R10, 9.9999997473787516356e-06 ;  /* 0x3727c5ac0a0a7421 */ /* 0x004fc80000000000 */
[----:B------:R-:W1:Y:S02]  /*0230*/  MUFU.SQRT R11, R10 ;  /* 0x0000000a000b7308 */ /* 0x000e640000002000 */
[C---:B-1----:R-:W-:Y:S02]  /*0240*/  FSETP.GT.AND P0, PT, R11.reuse, 8.50705917302346158658e+37, PT ;  /* 0x7e8000000b00780b */ /* 0x042fe40003f04000 */
[----:B------:R-:W-:-:S11]  /*0250*/  FSETP.GEU.AND P1, PT, R11, 1.175494350822287508e-38, PT ;  /* 0x008000000b00780b */ /* 0x000fd60003f2e000 */
[----:B------:R-:W-:-:S04]  /*0260*/  @P0 FMUL R11, R11, 0.25 ;  /* 0x3e8000000b0b0820 */ /* 0x000fc80000400000 */
[----:B------:R-:W-:-:S06]  /*0270*/  @!P1 FMUL R11, R11, 16777216 ;  /* 0x4b8000000b0b9820 */ /* 0x000fcc0000400000 */
[----:B------:R-:W1:Y:S01]  /*0280*/  MUFU.RCP R11, R11 ;  /* 0x0000000b000b7308 */ /* 0x000e620000001000 */
[----:B------:R-:W-:Y:S01]  /*0290*/  FSEL R16, R16, 1, P0 ;  /* 0x3f80000010107808 */ /* 0x000fe20000000000 */
[----:B-----5:R-:W-:-:S04]  /*02a0*/  FADD R7, R7, R14 ;  /* 0x0000000e07077221 */ /* 0x020fc80000000000 */
[----:B------:R-:W-:Y:S01]  /*02b0*/  @!P1 FMUL R16, R16, 16777216 ;  /* 0x4b80000010109820 */ /* 0x000fe20000400000 */
[--C-:B------:R-:W-:Y:S01]  /*02c0*/  FADD R5, R5, R14.reuse ;  /* 0x0000000e05057221 */ /* 0x100fe20000000000 */
[--C-:B------:R-:W-:Y:S01]  /*02d0*/  FADD R6, R6, R14.reuse ;  /* 0x0000000e06067221 */ /* 0x100fe20000000000 */
[C---:B------:R-:W-:Y:S01]  /*02e0*/  FADD R17, -R15.reuse, R7 ;  /* 0x000000070f117221 */ /* 0x040fe20000000100 */
[----:B------:R-:W-:Y:S01]  /*02f0*/  FADD R4, R4, R14 ;  /* 0x0000000e04047221 */ /* 0x000fe20000000000 */
[----:B0-----:R-:W-:Y:S01]  /*0300*/  FADD R13, -R15, R5 ;  /* 0x000000050f0d7221 */ /* 0x001fe20000000100 */
[----:B-1----:R-:W-:Y:S01]  /*0310*/  FMUL R16, R11, R16 ;  /* 0x000000100b107220 */ /* 0x002fe20000400000 */
[C---:B------:R-:W-:Y:S01]  /*0320*/  FADD R11, -R15.reuse, R6 ;  /* 0x000000060f0b7221 */ /* 0x040fe20000000100 */
[----:B------:R-:W-:Y:S02]  /*0330*/  FADD R15, -R15, R4 ;  /* 0x000000040f0f7221 */ /* 0x000fe40000000100 */
[C---:B------:R-:W-:Y:S01]  /*0340*/  FMUL R17, R16.reuse, R17 ;  /* 0x0000001110117220 */ /* 0x040fe20000400000 */
[C---:B------:R-:W-:Y:S01]  /*0350*/  FMUL R12, R16.reuse, R13 ;  /* 0x0000000d100c7220 */ /* 0x040fe20000400000 */
[C---:B------:R-:W-:Y:S01]  /*0360*/  FMUL R10, R16.reuse, R11 ;  /* 0x0000000b100a7220 */ /* 0x040fe20000400000 */
[----:B------:R-:W-:Y:S01]  /*0370*/  FMUL R16, R16, R15 ;  /* 0x0000000f10107220 */ /* 0x000fe20000400000 */
[C-C-:B---3--:R-:W-:Y:S01]  /*0380*/  FFMA R17, R8.reuse, R17, R9.reuse ;  /* 0x0000001108117223 */ /* 0x148fe20000000009 */
[C-C-:B------:R-:W-:Y:S01]  /*0390*/  FFMA R14, R8.reuse, R12, R9.reuse ;  /* 0x0000000c080e7223 */ /* 0x140fe20000000009 */
[C-C-:B------:R-:W-:Y:S01]  /*03a0*/  FFMA R10, R8.reuse, R10, R9.reuse ;  /* 0x0000000a080a7223 */ /* 0x140fe20000000009 */
[----:B------:R-:W-:Y:S01]  /*03b0*/  FFMA R8, R8, R16, R9 ;  /* 0x0000001008087223 */ /* 0x000fe20000000009 */
[----:B------:R-:W0:Y:S01]  /*03c0*/  LDC.64 R12, c[0x0][0x240] ;  /* 0x00009000ff0c7b82 */ /* 0x000e220000000a00 */
[----:B------:R-:W-:-:S02]  /*03d0*/  FSETP.GTU.AND P0, PT, R17, RZ, PT ;  /* 0x000000ff1100720b */ /* 0x000fc40003f0c000 */
[----:B------:R-:W-:Y:S02]  /*03e0*/  FSETP.GTU.AND P1, PT, R10, RZ, PT ;  /* 0x000000ff0a00720b */ /* 0x000fe40003f2c000 */
[----:B------:R-:W-:Y:S02]  /*03f0*/  FSEL R11, R17, RZ, P0 ;  /* 0x000000ff110b7208 */ /* 0x000fe40000000000 */
[----:B------:R-:W-:Y:S02]  /*0400*/  FSETP.GTU.AND P2, PT, R14, RZ, PT ;  /* 0x000000ff0e00720b */ /* 0x000fe40003f4c000 */
[----:B------:R-:W-:Y:S02]  /*0410*/  FSETP.GTU.AND P0, PT, R8, RZ, PT ;  /* 0x000000ff0800720b */ /* 0x000fe40003f0c000 */
[----:B------:R-:W-:Y:S02]  /*0420*/  FSETP.GEU.AND P5, PT, R11, 6, PT ;  /* 0x40c000000b00780b */ /* 0x000fe40003fae000 */
[----:B------:R-:W-:-:S02]  /*0430*/  FSEL R10, R10, RZ, P1 ;  /* 0x000000ff0a0a7208 */ /* 0x000fc40000800000 */
[----:B------:R-:W-:Y:S02]  /*0440*/  FSEL R9, R14, RZ, P2 ;  /* 0x000000ff0e097208 */ /* 0x000fe40001000000 */
[----:B------:R-:W-:Y:S02]  /*0450*/  FSEL R8, R8, RZ, P0 ;  /* 0x000000ff08087208 */ /* 0x000fe40000000000 */
[----:B------:R-:W-:Y:S02]  /*0460*/  FSETP.GEU.AND P0, PT, R10, 6, PT ;  /* 0x40c000000a00780b */ /* 0x000fe40003f0e000 */
[----:B------:R-:W-:Y:S02]  /*0470*/  FSETP.GEU.AND P2, PT, R9, 6, PT ;  /* 0x40c000000900780b */ /* 0x000fe40003f4e000 */
[----:B------:R-:W-:Y:S02]  /*0480*/  FSETP.GEU.AND P1, PT, R8, 6, PT ;  /* 0x40c000000800780b */ /* 0x000fe40003f2e000 */
[----:B------:R-:W-:-:S02]  /*0490*/  FSETP.NAN.AND P6, PT, R11, R11, PT ;  /* 0x0000000b0b00720b */ /* 0x000fc40003fc8000 */
[----:B------:R-:W-:Y:S02]  /*04a0*/  FSETP.NAN.AND P3, PT, R10, R10, PT ;  /* 0x0000000a0a00720b */ /* 0x000fe40003f68000 */
[----:B------:R-:W-:Y:S02]  /*04b0*/  @P5 SEL R11, R11, 0x40c00000, P6 ;  /* 0x40c000000b0b5807 */ /* 0x000fe40003000000 */
[C---:B------:R-:W-:Y:S02]  /*04c0*/  FSETP.NAN.AND P4, PT, R9.reuse, R9, PT ;  /* 0x000000090900720b */ /* 0x040fe40003f88000 */
[----:B------:R-:W-:Y:S01]  /*04d0*/  FSETP.NAN.AND P5, PT, R8, R8, PT ;  /* 0x000000080800720b */ /* 0x000fe20003fa8000 */
[----:B0-----:R-:W-:Y:S01]  /*04e0*/  IMAD.WIDE R12, R0, 0x4, R12 ;  /* 0x00000004000c7825 */ /* 0x001fe200078e020c */
[----:B------:R-:W-:Y:S02]  /*04f0*/  @P0 SEL R10, R10, 0x40c00000, P3 ;  /* 0x40c000000a0a0807 */ /* 0x000fe40001800000 */
[----:B------:R-:W-:-:S02]  /*0500*/  @P2 SEL R9, R9, 0x40c00000, P4 ;  /* 0x40c0000009092807 */ /* 0x000fc40002000000 */
[----:B------:R-:W-:Y:S01]  /*0510*/  @P1 SEL R8, R8, 0x40c00000, P5 ;  /* 0x40c0000008081807 */ /* 0x000fe20002800000 */
[----:B------:R-:W-:Y:S04]  /*0520*/  STG.E.128 desc[UR4][R2.64], R4 ;  /* 0x0000000402007986 */ /* 0x000fe8000c101d04 */
[----:B------:R-:W-:Y:S01]  /*0530*/  STG.E.128 desc[UR4][R12.64], R8 ;  /* 0x000000080c007986 */ /* 0x000fe2000c101d04 */
[----:B------:R-:W-:Y:S05]  /*0540*/  EXIT ;  /* 0x000000000000794d */ /* 0x000fea0003800000 */
.L_x_0:
[----:B------:R-:W-:-:S00]  /*0550*/  BRA `(.L_x_0) ;  /* 0xfffffffc00fc7947 */ /* 0x000fc0000383ffff */
[----:B------:R-:W-:-:S00]  /*0560*/  NOP ;  /* 0x0000000000007918 */ /* 0x000fc00000000000 */
        /* <DEDUP_REMOVED lines=9> */
.L_x_1:


//--------------------- .nv.global.init           --------------------------
	.section	.nv.global.init,"aw",@progbits
.nv.global.init:
	.type		_$_str,@object
	.size		_$_str,(_$_str_$_2 - _$_str)
_$_str:
        /*0000*/ 	.byte	0x5f, 0x5f, 0x43, 0x55, 0x44, 0x41, 0x5f, 0x46, 0x54, 0x5a, 0x00
	.type		_$_str_$_2,@object
	.size		_$_str_$_2,(.L_1 - _$_str_$_2)
_$_str_$_2:
        /*000b*/ 	.byte	0x5f, 0x5f, 0x43, 0x55, 0x44, 0x41, 0x5f, 0x50, 0x52, 0x45, 0x43, 0x5f, 0x53, 0x51, 0x52, 0x54
        /*001b*/ 	.byte	0x00
.L_1:


//--------------------- .nv.constant0.triton_poi_fused__native_batch_norm_legit_no_training_convolution_hardtanh_14 --------------------------
	.section	.nv.constant0.triton_poi_fused__native_batch_norm_legit_no_training_convolution_hardtanh_14,"a",@progbits
	.sectionflags	@""
	.align	4
.nv.constant0.triton_poi_fused__native_batch_norm_legit_no_training_convolution_hardtanh_14:
	.zero		588
